//
// Generated by NVIDIA NVVM Compiler
//
// Compiler Build ID: CL-36424714
// Cuda compilation tools, release 13.0, V13.0.88
// Based on NVVM 20.0.0
//

.version 9.0
.target sm_100
.address_size 64

	// .globl	_Z8localCCLPKiPiii
// _ZZ8localCCLPKiPiiiE8segments has been demoted
// _ZZ8localCCLPKiPiiiE6labels has been demoted
// _ZZ8localCCLPKiPiiiE7changed has been demoted

.visible .entry _Z8localCCLPKiPiii(
	.param .u64 .ptr .align 1 _Z8localCCLPKiPiii_param_0,
	.param .u64 .ptr .align 1 _Z8localCCLPKiPiii_param_1,
	.param .u32 _Z8localCCLPKiPiii_param_2,
	.param .u32 _Z8localCCLPKiPiii_param_3
)
{
	.reg .pred 	%p<43>;
	.reg .b32 	%r<208>;
	.reg .b64 	%rd<10>;
	// demoted variable
	.shared .align 4 .b8 _ZZ8localCCLPKiPiiiE8segments[1024];
	// demoted variable
	.shared .align 4 .b8 _ZZ8localCCLPKiPiiiE6labels[1024];
	// demoted variable
	.shared .align 4 .u32 _ZZ8localCCLPKiPiiiE7changed;
	ld.param.u64 	%rd2, [_Z8localCCLPKiPiii_param_0];
	ld.param.u32 	%r83, [_Z8localCCLPKiPiii_param_2];
	cvta.to.global.u64 	%rd3, %rd2;
	mov.u32 	%r85, %ctaid.y;
	mov.u32 	%r1, %ntid.y;
	mul.lo.s32 	%r2, %r85, %r1;
	mov.u32 	%r3, %tid.y;
	add.s32 	%r86, %r2, %r3;
	mov.u32 	%r87, %ctaid.x;
	mov.u32 	%r88, %ntid.x;
	mul.lo.s32 	%r4, %r87, %r88;
	mov.u32 	%r5, %tid.x;
	add.s32 	%r89, %r4, %r5;
	mul.lo.s32 	%r90, %r3, %r1;
	add.s32 	%r189, %r90, %r5;
	mad.lo.s32 	%r7, %r83, %r89, %r86;
	mul.wide.s32 	%rd4, %r7, 4;
	add.s64 	%rd5, %rd3, %rd4;
	ld.global.u32 	%r91, [%rd5];
	shl.b32 	%r92, %r189, 2;
	mov.u32 	%r93, _ZZ8localCCLPKiPiiiE8segments;
	add.s32 	%r8, %r93, %r92;
	st.shared.u32 	[%r8], %r91;
	bar.sync 	0;
	mov.u32 	%r94, _ZZ8localCCLPKiPiiiE6labels;
	add.s32 	%r9, %r94, %r92;
	mul.lo.s32 	%r10, %r1, 14;
	add.s32 	%r11, %r10, 15;
	mul.lo.s32 	%r95, %r1, 15;
	add.s32 	%r12, %r95, 14;
	sub.s32 	%r13, %r12, %r1;
	sub.s32 	%r14, %r90, %r1;
	add.s32 	%r15, %r90, 14;
	add.s32 	%r16, %r15, %r1;
	add.s32 	%r17, %r95, 1;
	sub.s32 	%r18, %r17, %r1;
	add.s32 	%r19, %r5, -1;
	add.s32 	%r20, %r95, %r19;
	sub.s32 	%r21, %r20, %r1;
	add.s32 	%r22, %r21, 1;
	add.s32 	%r23, %r20, 2;
	mad.lo.s32 	%r24, %r1, -13, %r21;
	add.s32 	%r25, %r14, %r19;
	add.s32 	%r26, %r189, -1;
	add.s32 	%r27, %r26, %r1;
	add.s32 	%r28, %r189, %r1;
	add.s32 	%r192, %r189, 1;
$L__BB0_1:
	or.b32  	%r96, %r5, %r3;
	setp.ne.s32 	%p3, %r96, 0;
	st.shared.u32 	[%r9], %r189;
	@%p3 bra 	$L__BB0_3;
	mov.b32 	%r97, 0;
	st.shared.u32 	[_ZZ8localCCLPKiPiiiE7changed], %r97;
$L__BB0_3:
	bar.sync 	0;
	setp.eq.s32 	%p4, %r5, 15;
	@%p4 bra 	$L__BB0_9;
	setp.ne.s32 	%p5, %r5, 0;
	@%p5 bra 	$L__BB0_13;
	mad.lo.s32 	%r195, %r1, -13, %r18;
	mov.pred 	%p42, 0;
	mov.pred 	%p41, -1;
	mov.b32 	%r196, 1;
	setp.eq.s32 	%p16, %r3, 0;
	mov.u32 	%r197, %r1;
	@%p16 bra 	$L__BB0_17;
	setp.ne.s32 	%p17, %r3, 15;
	@%p17 bra 	$L__BB0_8;
	mov.u32 	%r195, %r18;
	mov.u32 	%r196, %r17;
	mov.u32 	%r197, %r10;
	bra.uni 	$L__BB0_17;
$L__BB0_8:
	mad.lo.s32 	%r196, %r3, %r1, 1;
	shl.b32 	%r101, %r1, 1;
	add.s32 	%r193, %r14, %r101;
	add.s32 	%r197, %r14, 1;
	add.s32 	%r195, %r16, -13;
	mov.pred 	%p42, -1;
	mov.pred 	%p41, 0;
	mov.u32 	%r194, %r14;
	bra.uni 	$L__BB0_17;
$L__BB0_9:
	mul.lo.s32 	%r99, %r1, -13;
	add.s32 	%r197, %r11, %r99;
	add.s32 	%r195, %r13, %r99;
	mov.pred 	%p42, 0;
	mov.pred 	%p41, -1;
	mov.b32 	%r196, 14;
	setp.eq.s32 	%p8, %r3, 0;
	@%p8 bra 	$L__BB0_17;
	setp.ne.s32 	%p9, %r3, 15;
	@%p9 bra 	$L__BB0_12;
	mov.u32 	%r195, %r13;
	mov.u32 	%r196, %r12;
	mov.u32 	%r197, %r11;
	bra.uni 	$L__BB0_17;
$L__BB0_12:
	add.s32 	%r197, %r14, 14;
	add.s32 	%r194, %r14, 15;
	add.s32 	%r193, %r16, 1;
	mov.pred 	%p42, -1;
	mov.pred 	%p41, 0;
	mov.u32 	%r195, %r16;
	mov.u32 	%r196, %r15;
	bra.uni 	$L__BB0_17;
$L__BB0_13:
	mad.lo.s32 	%r195, %r1, -13, %r22;
	add.s32 	%r194, %r5, 1;
	add.s32 	%r193, %r24, 2;
	mov.pred 	%p42, -1;
	mov.pred 	%p41, 0;
	setp.eq.s32 	%p24, %r3, 0;
	mov.u32 	%r196, %r24;
	mov.u32 	%r197, %r19;
	@%p24 bra 	$L__BB0_17;
	setp.ne.s32 	%p25, %r3, 15;
	@%p25 bra 	$L__BB0_16;
	sub.s32 	%r193, %r23, %r1;
	mov.u32 	%r194, %r23;
	mov.u32 	%r195, %r22;
	mov.u32 	%r196, %r21;
	mov.u32 	%r197, %r20;
	bra.uni 	$L__BB0_17;
$L__BB0_16:
	add.s32 	%r191, %r25, 2;
	add.s32 	%r193, %r27, 2;
	add.s32 	%r190, %r14, %r5;
	mov.pred 	%p41, 0;
	mov.u32 	%r194, %r28;
	mov.u32 	%r195, %r27;
	mov.u32 	%r196, %r26;
	mov.u32 	%r197, %r25;
	mov.pred 	%p42, %p41;
$L__BB0_17:
	ld.shared.u32 	%r61, [%r8];
	shl.b32 	%r102, %r197, 2;
	mov.u32 	%r103, _ZZ8localCCLPKiPiiiE8segments;
	add.s32 	%r104, %r103, %r102;
	ld.shared.u32 	%r105, [%r104];
	setp.ne.s32 	%p29, %r61, %r105;
	mov.u32 	%r199, %r189;
	@%p29 bra 	$L__BB0_19;
	mov.u32 	%r107, _ZZ8localCCLPKiPiiiE6labels;
	add.s32 	%r108, %r107, %r102;
	ld.shared.u32 	%r109, [%r108];
	min.s32 	%r199, %r189, %r109;
$L__BB0_19:
	shl.b32 	%r110, %r196, 2;
	mov.u32 	%r111, _ZZ8localCCLPKiPiiiE8segments;
	add.s32 	%r112, %r111, %r110;
	ld.shared.u32 	%r113, [%r112];
	setp.ne.s32 	%p30, %r61, %r113;
	@%p30 bra 	$L__BB0_21;
	mov.u32 	%r115, _ZZ8localCCLPKiPiiiE6labels;
	add.s32 	%r116, %r115, %r110;
	ld.shared.u32 	%r117, [%r116];
	min.s32 	%r199, %r199, %r117;
$L__BB0_21:
	shl.b32 	%r118, %r195, 2;
	mov.u32 	%r119, _ZZ8localCCLPKiPiiiE8segments;
	add.s32 	%r120, %r119, %r118;
	ld.shared.u32 	%r121, [%r120];
	setp.ne.s32 	%p31, %r61, %r121;
	@%p31 bra 	$L__BB0_23;
	mov.u32 	%r123, _ZZ8localCCLPKiPiiiE6labels;
	add.s32 	%r124, %r123, %r118;
	ld.shared.u32 	%r125, [%r124];
	min.s32 	%r199, %r199, %r125;
$L__BB0_23:
	@%p41 bra 	$L__BB0_35;
	shl.b32 	%r126, %r194, 2;
	mov.u32 	%r127, _ZZ8localCCLPKiPiiiE8segments;
	add.s32 	%r128, %r127, %r126;
	ld.shared.u32 	%r129, [%r128];
	setp.ne.s32 	%p32, %r61, %r129;
	@%p32 bra 	$L__BB0_26;
	shl.b32 	%r130, %r194, 2;
	mov.u32 	%r131, _ZZ8localCCLPKiPiiiE6labels;
	add.s32 	%r132, %r131, %r130;
	ld.shared.u32 	%r133, [%r132];
	min.s32 	%r199, %r199, %r133;
$L__BB0_26:
	shl.b32 	%r134, %r193, 2;
	mov.u32 	%r135, _ZZ8localCCLPKiPiiiE8segments;
	add.s32 	%r136, %r135, %r134;
	ld.shared.u32 	%r137, [%r136];
	setp.ne.s32 	%p33, %r61, %r137;
	@%p33 bra 	$L__BB0_28;
	shl.b32 	%r138, %r193, 2;
	mov.u32 	%r139, _ZZ8localCCLPKiPiiiE6labels;
	add.s32 	%r140, %r139, %r138;
	ld.shared.u32 	%r141, [%r140];
	min.s32 	%r199, %r199, %r141;
$L__BB0_28:
	@%p42 bra 	$L__BB0_35;
	shl.b32 	%r142, %r192, 2;
	mov.u32 	%r143, _ZZ8localCCLPKiPiiiE8segments;
	add.s32 	%r144, %r143, %r142;
	ld.shared.u32 	%r145, [%r144];
	setp.ne.s32 	%p34, %r61, %r145;
	@%p34 bra 	$L__BB0_31;
	shl.b32 	%r146, %r192, 2;
	mov.u32 	%r147, _ZZ8localCCLPKiPiiiE6labels;
	add.s32 	%r148, %r147, %r146;
	ld.shared.u32 	%r149, [%r148];
	min.s32 	%r199, %r199, %r149;
$L__BB0_31:
	shl.b32 	%r150, %r191, 2;
	mov.u32 	%r151, _ZZ8localCCLPKiPiiiE8segments;
	add.s32 	%r152, %r151, %r150;
	ld.shared.u32 	%r153, [%r152];
	setp.ne.s32 	%p35, %r61, %r153;
	@%p35 bra 	$L__BB0_33;
	shl.b32 	%r154, %r191, 2;
	mov.u32 	%r155, _ZZ8localCCLPKiPiiiE6labels;
	add.s32 	%r156, %r155, %r154;
	ld.shared.u32 	%r157, [%r156];
	min.s32 	%r199, %r199, %r157;
$L__BB0_33:
	shl.b32 	%r158, %r190, 2;
	mov.u32 	%r159, _ZZ8localCCLPKiPiiiE8segments;
	add.s32 	%r160, %r159, %r158;
	ld.shared.u32 	%r161, [%r160];
	setp.ne.s32 	%p36, %r61, %r161;
	@%p36 bra 	$L__BB0_35;
	shl.b32 	%r162, %r190, 2;
	mov.u32 	%r163, _ZZ8localCCLPKiPiiiE6labels;
	add.s32 	%r164, %r163, %r162;
	ld.shared.u32 	%r165, [%r164];
	min.s32 	%r199, %r199, %r165;
$L__BB0_35:
	bar.sync 	0;
	setp.ge.s32 	%p37, %r199, %r189;
	shl.b32 	%r166, %r189, 2;
	mov.u32 	%r167, _ZZ8localCCLPKiPiiiE6labels;
	add.s32 	%r78, %r167, %r166;
	@%p37 bra 	$L__BB0_37;
	atom.shared.min.s32 	%r168, [%r78], %r199;
	mov.b32 	%r169, 1;
	st.shared.u32 	[_ZZ8localCCLPKiPiiiE7changed], %r169;
$L__BB0_37:
	bar.sync 	0;
	ld.shared.u32 	%r170, [_ZZ8localCCLPKiPiiiE7changed];
	setp.eq.s32 	%p38, %r170, 0;
	@%p38 bra 	$L__BB0_41;
	ld.shared.u32 	%r206, [%r78];
	setp.eq.s32 	%p39, %r206, %r189;
	@%p39 bra 	$L__BB0_40;
$L__BB0_39:
	mov.u32 	%r189, %r206;
	shl.b32 	%r171, %r189, 2;
	mov.u32 	%r172, _ZZ8localCCLPKiPiiiE6labels;
	add.s32 	%r173, %r172, %r171;
	ld.shared.u32 	%r206, [%r173];
	setp.ne.s32 	%p40, %r206, %r189;
	@%p40 bra 	$L__BB0_39;
$L__BB0_40:
	bar.sync 	0;
	bra.uni 	$L__BB0_1;
$L__BB0_41:
	ld.param.u32 	%r183, [_Z8localCCLPKiPiii_param_2];
	ld.param.u64 	%rd9, [_Z8localCCLPKiPiii_param_1];
	cvta.to.global.u64 	%rd6, %rd9;
	shr.s32 	%r174, %r189, 31;
	shr.u32 	%r175, %r174, 28;
	add.s32 	%r176, %r189, %r175;
	shr.s32 	%r177, %r176, 4;
	add.s32 	%r178, %r177, %r2;
	and.b32  	%r179, %r176, -16;
	sub.s32 	%r180, %r189, %r179;
	add.s32 	%r181, %r180, %r4;
	mad.lo.s32 	%r182, %r181, %r183, %r178;
	mul.wide.s32 	%rd7, %r7, 4;
	add.s64 	%rd8, %rd6, %rd7;
	st.global.u32 	[%rd8], %r182;
	ret;

}


// ===== COMPILED SASS (sm_100) =====

	.target	sm_100

	.elftype	@"ET_EXEC"


//--------------------- .note.nv.tkinfo           --------------------------
	.section	.note.nv.tkinfo,"",@"SHT_NOTE"
	.sectionflags	@"SHF_NOTE_NV_TKINFO"
	.tkinfo
        /*0018*/ 	.word	0x00000002
        /*0030*/ 	.string	""
        /*0030*/ 	.string	"ptxas"
        /*0030*/ 	.string	"Cuda compilation tools, release 13.0, V13.0.88"
        /*0030*/ 	.string	"Build cuda_13.0.r13.0/compiler.36424714_0"
        /*0030*/ 	.string	"-arch sm_100 -m 64 "



//--------------------- .note.nv.cuinfo           --------------------------
	.section	.note.nv.cuinfo,"",@"SHT_NOTE"
	.sectionflags	@"SHF_NOTE_NV_CUINFO"
        /*0018*/ 	.short	0x0002
        /*001a*/ 	.short	0x0064
        /*001c*/ 	.short	0x0082
	.zero		2


//--------------------- .nv.info                  --------------------------
	.section	.nv.info,"",@"SHT_CUDA_INFO"
	.align	4


	//----- nvinfo : EIATTR_REGCOUNT
	.align		4
        /*0000*/ 	.byte	0x04, 0x2f
        /*0002*/ 	.short	(.L_1 - .L_0)
	.align		4
.L_0:
        /*0004*/ 	.word	index@(_Z8localCCLPKiPiii)
        /*0008*/ 	.word	0x00000028


	//----- nvinfo : EIATTR_FRAME_SIZE
	.align		4
.L_1:
        /*000c*/ 	.byte	0x04, 0x11
        /*000e*/ 	.short	(.L_3 - .L_2)
	.align		4
.L_2:
        /*0010*/ 	.word	index@(_Z8localCCLPKiPiii)
        /*0014*/ 	.word	0x00000000


	//----- nvinfo : EIATTR_MIN_STACK_SIZE
	.align		4
.L_3:
        /*0018*/ 	.byte	0x04, 0x12
        /*001a*/ 	.short	(.L_5 - .L_4)
	.align		4
.L_4:
        /*001c*/ 	.word	index@(_Z8localCCLPKiPiii)
        /*0020*/ 	.word	0x00000000
.L_5:


//--------------------- .nv.compat                --------------------------
	.section	.nv.compat,"",@"SHT_CUDA_COMPAT_INFO"
	.align	4
        /*0000*/ 	.byte	0x02, 0x09, 0x00, 0x00, 0x02, 0x02, 0x01, 0x00, 0x02, 0x05, 0x05, 0x00, 0x03, 0x07, 0x01, 0x01
        /*0010*/ 	.byte	0x02, 0x03, 0x00, 0x00, 0x02, 0x06, 0x01, 0x00, 0x04, 0x0b, 0x08, 0x00, 0x09, 0x00, 0x00, 0x00
        /*0020*/ 	.byte	0x00, 0x00, 0x00, 0x00


//--------------------- .nv.info._Z8localCCLPKiPiii --------------------------
	.section	.nv.info._Z8localCCLPKiPiii,"",@"SHT_CUDA_INFO"
	.sectionflags	@""
	.align	4


	//----- nvinfo : EIATTR_CUDA_API_VERSION
	.align		4
        /*0000*/ 	.byte	0x04, 0x37
        /*0002*/ 	.short	(.L_7 - .L_6)
.L_6:
        /*0004*/ 	.word	0x00000082


	//----- nvinfo : EIATTR_KPARAM_INFO
	.align		4
.L_7:
        /*0008*/ 	.byte	0x04, 0x17
        /*000a*/ 	.short	(.L_9 - .L_8)
.L_8:
        /*000c*/ 	.word	0x00000000
        /*0010*/ 	.short	0x0003
        /*0012*/ 	.short	0x0014
        /*0014*/ 	.byte	0x00, 0xf0, 0x11, 0x00


	//----- nvinfo : EIATTR_KPARAM_INFO
	.align		4
.L_9:
        /*0018*/ 	.byte	0x04, 0x17
        /*001a*/ 	.short	(.L_11 - .L_10)
.L_10:
        /*001c*/ 	.word	0x00000000
        /*0020*/ 	.short	0x0002
        /*0022*/ 	.short	0x0010
        /*0024*/ 	.byte	0x00, 0xf0, 0x11, 0x00


	//----- nvinfo : EIATTR_KPARAM_INFO
	.align		4
.L_11:
        /*0028*/ 	.byte	0x04, 0x17
        /*002a*/ 	.short	(.L_13 - .L_12)
.L_12:
        /*002c*/ 	.word	0x00000000
        /*0030*/ 	.short	0x0001
        /*0032*/ 	.short	0x0008
        /*0034*/ 	.byte	0x00, 0xf5, 0x21, 0x00


	//----- nvinfo : EIATTR_KPARAM_INFO
	.align		4
.L_13:
        /*0038*/ 	.byte	0x04, 0x17
        /*003a*/ 	.short	(.L_15 - .L_14)
.L_14:
        /*003c*/ 	.word	0x00000000
        /*0040*/ 	.short	0x0000
        /*0042*/ 	.short	0x0000
        /*0044*/ 	.byte	0x00, 0xf5, 0x21, 0x00


	//----- nvinfo : EIATTR_SPARSE_MMA_MASK
	.align		4
.L_15:
        /*0048*/ 	.byte	0x03, 0x50
        /*004a*/ 	.short	0x0000


	//----- nvinfo : EIATTR_MAXREG_COUNT
	.align		4
        /*004c*/ 	.byte	0x03, 0x1b
        /*004e*/ 	.short	0x00ff


	//----- nvinfo : EIATTR_NUM_BARRIERS
	.align		4
        /*0050*/ 	.byte	0x02, 0x4c
        /*0052*/ 	.byte	0x01
	.zero		1


	//----- nvinfo : EIATTR_MERCURY_ISA_VERSION
	.align		4
        /*0054*/ 	.byte	0x03, 0x5f
        /*0056*/ 	.short	0x0101


	//----- nvinfo : EIATTR_VRC_CTA_INIT_COUNT
	.align		4
        /*0058*/ 	.byte	0x02, 0x4a
	.zero		1
	.zero		1


	//----- nvinfo : EIATTR_EXIT_INSTR_OFFSETS
	.align		4
        /*005c*/ 	.byte	0x04, 0x1c
        /*005e*/ 	.short	(.L_17 - .L_16)


	//   ....[0]....
.L_16:
        /*0060*/ 	.word	0x00000f60


	//----- nvinfo : EIATTR_CRS_STACK_SIZE
	.align		4
.L_17:
        /*0064*/ 	.byte	0x04, 0x1e
        /*0066*/ 	.short	(.L_19 - .L_18)
.L_18:
        /*0068*/ 	.word	0x00000000


	//----- nvinfo : EIATTR_CBANK_PARAM_SIZE
	.align		4
.L_19:
        /*006c*/ 	.byte	0x03, 0x19
        /*006e*/ 	.short	0x0018


	//----- nvinfo : EIATTR_PARAM_CBANK
	.align		4
        /*0070*/ 	.byte	0x04, 0x0a
        /*0072*/ 	.short	(.L_21 - .L_20)
	.align		4
.L_20:
        /*0074*/ 	.word	index@(.nv.constant0._Z8localCCLPKiPiii)
        /*0078*/ 	.short	0x0380
        /*007a*/ 	.short	0x0018


	//----- nvinfo : EIATTR_SW_WAR
	.align		4
.L_21:
        /*007c*/ 	.byte	0x04, 0x36
        /*007e*/ 	.short	(.L_23 - .L_22)
.L_22:
        /*0080*/ 	.word	0x00000008
.L_23:


//--------------------- .nv.callgraph             --------------------------
	.section	.nv.callgraph,"",@"SHT_CUDA_CALLGRAPH"
	.align	4
	.sectionentsize	8
	.align		4
        /*0000*/ 	.word	0x00000000
	.align		4
        /*0004*/ 	.word	0xffffffff
	.align		4
        /*0008*/ 	.word	0x00000000
	.align		4
        /*000c*/ 	.word	0xfffffffe
	.align		4
        /*0010*/ 	.word	0x00000000
	.align		4
        /*0014*/ 	.word	0xfffffffd
	.align		4
        /*0018*/ 	.word	0x00000000
	.align		4
        /*001c*/ 	.word	0xfffffffc


//--------------------- .text._Z8localCCLPKiPiii  --------------------------
	.section	.text._Z8localCCLPKiPiii,"ax",@progbits
	.align	128
        .global         _Z8localCCLPKiPiii
        .type           _Z8localCCLPKiPiii,@function
        .size           _Z8localCCLPKiPiii,(.L_x_15 - _Z8localCCLPKiPiii)
        .other          _Z8localCCLPKiPiii,@"STO_CUDA_ENTRY STV_DEFAULT"
_Z8localCCLPKiPiii:
.text._Z8localCCLPKiPiii:
[----:B------:R-:W-:Y:S01]  /*0000*/  LDC R1, c[0x0][0x37c] ;  /* 0x0000df00ff017b82 */ /* 0x000fe20000000800 */
[----:B------:R-:W0:Y:S07]  /*0010*/  S2R R0, SR_TID.Y ;  /* 0x0000000000007919 */ /* 0x000e2e0000002200 */
[----:B------:R-:W1:Y:S01]  /*0020*/  S2UR UR4, SR_CTAID.Y ;  /* 0x00000000000479c3 */ /* 0x000e620000002600 */
[----:B------:R-:W1:Y:S01]  /*0030*/  LDCU UR16, c[0x0][0x364] ;  /* 0x00006c80ff1077ac */ /* 0x000e620008000800 */
[----:B------:R-:W2:Y:S01]  /*0040*/  S2R R3, SR_TID.X ;  /* 0x0000000000037919 */ /* 0x000ea20000002100 */
[----:B------:R-:W3:Y:S05]  /*0050*/  LDCU UR6, c[0x0][0x360] ;  /* 0x00006c00ff0677ac */ /* 0x000eea0008000800 */
[----:B------:R-:W3:Y:S01]  /*0060*/  S2UR UR5, SR_CTAID.X ;  /* 0x00000000000579c3 */ /* 0x000ee20000002500 */
[----:B------:R-:W4:Y:S01]  /*0070*/  LDCU UR7, c[0x0][0x390] ;  /* 0x00007200ff0777ac */ /* 0x000f220008000800 */
[----:B------:R-:W5:Y:S06]  /*0080*/  LDCU.64 UR14, c[0x0][0x358] ;  /* 0x00006b00ff0e77ac */ /* 0x000f6c0008000a00 */
[----:B------:R-:W5:Y:S01]  /*0090*/  LDC.64 R8, c[0x0][0x380] ;  /* 0x0000e000ff087b82 */ /* 0x000f620000000a00 */
[----:B-1----:R-:W-:-:S06]  /*00a0*/  UIMAD UR4, UR4, UR16, URZ ;  /* 0x00000010040472a4 */ /* 0x002fcc000f8e02ff */
[----:B0-----:R-:W-:Y:S01]  /*00b0*/  VIADD R2, R0, UR4 ;  /* 0x0000000400027c36 */ /* 0x001fe20008000000 */
[----:B---3--:R-:W-:-:S06]  /*00c0*/  UIMAD UR5, UR5, UR6, URZ ;  /* 0x00000006050572a4 */ /* 0x008fcc000f8e02ff */
[----:B--2---:R-:W-:-:S04]  /*00d0*/  VIADD R5, R3, UR5 ;  /* 0x0000000503057c36 */ /* 0x004fc80008000000 */
[----:B----4-:R-:W-:-:S04]  /*00e0*/  IMAD R2, R5, UR7, R2 ;  /* 0x0000000705027c24 */ /* 0x010fc8000f8e0202 */
[----:B-----5:R-:W-:-:S06]  /*00f0*/  IMAD.WIDE R8, R2, 0x4, R8 ;  /* 0x0000000402087825 */ /* 0x020fcc00078e0208 */
[----:B------:R0:W2:Y:S01]  /*0100*/  LDG.E R8, desc[UR14][R8.64] ;  /* 0x0000000e08087981 */ /* 0x0000a2000c1e1900 */
[----:B------:R-:W1:Y:S01]  /*0110*/  S2UR UR8, SR_CgaCtaId ;  /* 0x00000000000879c3 */ /* 0x000e620000008800 */
[----:B------:R-:W-:Y:S01]  /*0120*/  UMOV UR6, 0x400 ;  /* 0x0000040000067882 */ /* 0x000fe20000000000 */
[----:B------:R-:W-:Y:S01]  /*0130*/  IMAD R6, R0, UR16, R3 ;  /* 0x0000001000067c24 */ /* 0x000fe2000f8e0203 */
[----:B------:R-:W-:Y:S01]  /*0140*/  IADD3 R7, PT, PT, R3, -0x1, RZ ;  /* 0xffffffff03077810 */ /* 0x000fe20007ffe0ff */
[----:B------:R-:W-:Y:S01]  /*0150*/  IMAD.U32 R10, RZ, RZ, UR16 ;  /* 0x00000010ff0a7e24 */ /* 0x000fe2000f8e00ff */
[----:B------:R-:W-:Y:S02]  /*0160*/  UIMAD UR9, UR16, 0xe, URZ ;  /* 0x0000000e100978a4 */ /* 0x000fe4000f8e02ff */
[----:B------:R-:W-:Y:S01]  /*0170*/  IMAD.U32 R11, RZ, RZ, UR16 ;  /* 0x00000010ff0b7e24 */ /* 0x000fe2000f8e00ff */
[----:B------:R-:W-:Y:S01]  /*0180*/  IADD3 R30, PT, PT, R6, UR16, RZ ;  /* 0x00000010061e7c10 */ /* 0x000fe2000fffe0ff */
[----:B------:R-:W-:-:S02]  /*0190*/  IMAD R10, R10, 0xf, R7 ;  /* 0x0000000f0a0a7824 */ /* 0x000fc400078e0207 */
[----:B0-----:R-:W-:Y:S02]  /*01a0*/  IMAD.U32 R9, RZ, RZ, UR16 ;  /* 0x00000010ff097e24 */ /* 0x001fe4000f8e00ff */
[----:B------:R-:W-:Y:S02]  /*01b0*/  IMAD.U32 R16, RZ, RZ, UR16 ;  /* 0x00000010ff107e24 */ /* 0x000fe4000f8e00ff */
[----:B------:R-:W-:Y:S02]  /*01c0*/  VIADD R29, R6, 0xffffffff ;  /* 0xffffffff061d7836 */ /* 0x000fe40000000000 */
[----:B------:R-:W-:Y:S02]  /*01d0*/  IMAD R9, R0, R9, 0xe ;  /* 0x0000000e00097424 */ /* 0x000fe400078e0209 */
[----:B------:R-:W-:Y:S01]  /*01e0*/  IMAD.MOV.U32 R4, RZ, RZ, R6 ;  /* 0x000000ffff047224 */ /* 0x000fe200078e0006 */
[----:B------:R-:W-:Y:S01]  /*01f0*/  IADD3 R32, PT, PT, R29, UR16, RZ ;  /* 0x000000101d207c10 */ /* 0x000fe2000fffe0ff */
[----:B------:R-:W-:-:S02]  /*0200*/  VIADD R31, R9, UR16 ;  /* 0x00000010091f7c36 */ /* 0x000fc40008000000 */
[----:B------:R-:W-:Y:S01]  /*0210*/  VIADD R12, R10, 0x2 ;  /* 0x000000020a0c7836 */ /* 0x000fe20000000000 */
[----:B-1----:R-:W-:Y:S02]  /*0220*/  ULEA UR7, UR8, UR6, 0x18 ;  /* 0x0000000608077291 */ /* 0x002fe4000f8ec0ff */
[----:B------:R-:W-:-:S04]  /*0230*/  UIADD3 UR6, UPT, UPT, UR6, 0x400, URZ ;  /* 0x0000040006067890 */ /* 0x000fc8000fffe0ff */
[C---:B------:R-:W-:Y:S01]  /*0240*/  LEA R5, R6.reuse, UR7, 0x2 ;  /* 0x0000000706057c11 */ /* 0x040fe2000f8e10ff */
[----:B------:R-:W-:Y:S02]  /*0250*/  UIMAD UR7, UR16, 0xf, URZ ;  /* 0x0000000f100778a4 */ /* 0x000fe4000f8e02ff */
[----:B------:R-:W-:Y:S02]  /*0260*/  ULEA UR6, UR8, UR6, 0x18 ;  /* 0x0000000608067291 */ /* 0x000fe4000f8ec0ff */
[----:B------:R-:W-:Y:S02]  /*0270*/  UIADD3 UR10, UPT, UPT, UR7, 0xe, URZ ;  /* 0x0000000e070a7890 */ /* 0x000fe4000fffe0ff */
[----:B------:R-:W-:Y:S02]  /*0280*/  UIADD3 UR7, UPT, UPT, UR7, 0x1, URZ ;  /* 0x0000000107077890 */ /* 0x000fe4000fffe0ff */
[----:B------:R-:W-:Y:S01]  /*0290*/  LEA R13, R6, UR6, 0x2 ;  /* 0x00000006060d7c11 */ /* 0x000fe2000f8e10ff */
[----:B------:R-:W-:-:S02]  /*02a0*/  UIADD3 UR8, UPT, UPT, UR9, 0xf, URZ ;  /* 0x0000000f09087890 */ /* 0x000fc4000fffe0ff */
[----:B------:R-:W-:Y:S02]  /*02b0*/  UIADD3 UR11, UPT, UPT, UR10, -UR16, URZ ;  /* 0x800000100a0b7290 */ /* 0x000fe4000fffe0ff */
[----:B------:R-:W-:Y:S01]  /*02c0*/  UIADD3 UR12, UPT, UPT, UR7, -UR16, URZ ;  /* 0x80000010070c7290 */ /* 0x000fe2000fffe0ff */
[----:B--2---:R0:W-:Y:S02]  /*02d0*/  STS [R5], R8 ;  /* 0x0000000805007388 */ /* 0x0041e40000000800 */
[----:B0-----:R-:W-:Y:S02]  /*02e0*/  IMAD R8, R0, R11, -UR16 ;  /* 0x8000001000087e24 */ /* 0x001fe4000f8e020b */
[----:B------:R-:W-:Y:S02]  /*02f0*/  VIADD R11, R10, -UR16 ;  /* 0x800000100a0b7c36 */ /* 0x000fe40008000000 */
[----:B------:R-:W-:Y:S02]  /*0300*/  IMAD.IADD R14, R8, 0x1, R7 ;  /* 0x00000001080e7824 */ /* 0x000fe400078e0207 */
[----:B------:R-:W-:-:S02]  /*0310*/  IMAD R15, R16, -0xd, R11 ;  /* 0xfffffff3100f7824 */ /* 0x000fc400078e020b */
[----:B------:R-:W-:Y:S01]  /*0320*/  VIADD R16, R11, 0x1 ;  /* 0x000000010b107836 */ /* 0x000fe20000000000 */
[----:B------:R-:W-:Y:S06]  /*0330*/  BAR.SYNC.DEFER_BLOCKING 0x0 ;  /* 0x0000000000007b1d */ /* 0x000fec0000010000 */
.L_x_13:
[----:B------:R-:W-:Y:S01]  /*0340*/  LOP3.LUT P0, RZ, R3, R0, RZ, 0xfc, !PT ;  /* 0x0000000003ff7212 */ /* 0x000fe2000780fcff */
[----:B------:R0:W-:Y:S01]  /*0350*/  STS [R13], R4 ;  /* 0x000000040d007388 */ /* 0x0001e20000000800 */
[----:B------:R-:W-:Y:S11]  /*0360*/  BSSY.RECONVERGENT B0, `(.L_x_0) ;  /* 0x000004d000007945 */ /* 0x000ff60003800200 */
[----:B------:R-:W1:Y:S01]  /*0370*/  @!P0 S2R R21, SR_CgaCtaId ;  /* 0x0000000000158919 */ /* 0x000e620000008800 */
[----:B------:R-:W-:-:S04]  /*0380*/  @!P0 MOV R20, 0x400 ;  /* 0x0000040000148802 */ /* 0x000fc80000000f00 */
[----:B-1----:R-:W-:-:S05]  /*0390*/  @!P0 LEA R20, R21, R20, 0x18 ;  /* 0x0000001415148211 */ /* 0x002fca00078ec0ff */
[----:B------:R0:W-:Y:S01]  /*03a0*/  @!P0 STS [R20+0x800], RZ ;  /* 0x000800ff14008388 */ /* 0x0001e20000000800 */
[----:B------:R-:W-:Y:S01]  /*03b0*/  BAR.SYNC.DEFER_BLOCKING 0x0 ;  /* 0x0000000000007b1d */ /* 0x000fe20000010000 */
[----:B------:R-:W-:-:S13]  /*03c0*/  ISETP.NE.AND P0, PT, R3, 0xf, PT ;  /* 0x0000000f0300780c */ /* 0x000fda0003f05270 */
[----:B0-----:R-:W-:Y:S05]  /*03d0*/  @!P0 BRA `(.L_x_1) ;  /* 0x0000000000c48947 */ /* 0x001fea0003800000 */
[----:B------:R-:W-:-:S13]  /*03e0*/  ISETP.NE.AND P0, PT, R3, RZ, PT ;  /* 0x000000ff0300720c */ /* 0x000fda0003f05270 */
[----:B------:R-:W-:Y:S05]  /*03f0*/  @P0 BRA `(.L_x_2) ;  /* 0x0000000000580947 */ /* 0x000fea0003800000 */
[----:B------:R-:W-:Y:S01]  /*0400*/  ISETP.NE.AND P2, PT, R0, RZ, PT ;  /* 0x000000ff0000720c */ /* 0x000fe20003f45270 */
[----:B------:R-:W-:Y:S01]  /*0410*/  UIMAD UR6, UR16, -0xd, UR12 ;  /* 0xfffffff3100678a4 */ /* 0x000fe2000f8e020c */
[----:B------:R-:W-:Y:S01]  /*0420*/  PLOP3.LUT P0, PT, PT, PT, PT, 0x8, 0x80 ;  /* 0x000000000080781c */ /* 0x000fe20003f0e170 */
[----:B------:R-:W-:Y:S01]  /*0430*/  IMAD.MOV.U32 R26, RZ, RZ, 0x1 ;  /* 0x00000001ff1a7424 */ /* 0x000fe200078e00ff */
[----:B------:R-:W-:Y:S01]  /*0440*/  PLOP3.LUT P1, PT, PT, PT, PT, 0x80, 0x8 ;  /* 0x000000000008781c */ /* 0x000fe20003f2f070 */
[----:B------:R-:W-:Y:S02]  /*0450*/  IMAD.U32 R28, RZ, RZ, UR16 ;  /* 0x00000010ff1c7e24 */ /* 0x000fe4000f8e00ff */
[----:B------:R-:W-:-:S06]  /*0460*/  IMAD.U32 R24, RZ, RZ, UR6 ;  /* 0x00000006ff187e24 */ /* 0x000fcc000f8e00ff */
[----:B------:R-:W-:Y:S05]  /*0470*/  @!P2 BRA `(.L_x_3) ;  /* 0x0000000000eca947 */ /* 0x000fea0003800000 */
[----:B------:R-:W-:Y:S01]  /*0480*/  ISETP.NE.AND P2, PT, R0, 0xf, PT ;  /* 0x0000000f0000780c */ /* 0x000fe20003f45270 */
[----:B------:R-:W-:Y:S01]  /*0490*/  IMAD.U32 R21, RZ, RZ, UR16 ;  /* 0x00000010ff157e24 */ /* 0x000fe2000f8e00ff */
[----:B------:R-:W-:-:S11]  /*04a0*/  MOV R23, UR16 ;  /* 0x0000001000177c02 */ /* 0x000fd60008000f00 */
[----:B------:R-:W-:Y:S01]  /*04b0*/  @!P2 IMAD.U32 R26, RZ, RZ, UR7 ;  /* 0x00000007ff1aae24 */ /* 0x000fe2000f8e00ff */
[----:B------:R-:W-:Y:S01]  /*04c0*/  @!P2 MOV R24, UR12 ;  /* 0x0000000c0018ac02 */ /* 0x000fe20008000f00 */
[----:B------:R-:W-:Y:S01]  /*04d0*/  @!P2 IMAD.U32 R28, RZ, RZ, UR9 ;  /* 0x00000009ff1cae24 */ /* 0x000fe2000f8e00ff */
[----:B------:R-:W-:Y:S01]  /*04e0*/  @P2 PLOP3.LUT P0, PT, PT, PT, PT, 0x80, 0x8 ;  /* 0x000000000008281c */ /* 0x000fe20003f0f070 */
[--C-:B------:R-:W-:Y:S01]  /*04f0*/  @P2 IMAD R17, R23, 0x2, R8.reuse ;  /* 0x0000000217112824 */ /* 0x100fe200078e0208 */
[----:B------:R-:W-:Y:S01]  /*0500*/  @P2 PLOP3.LUT P1, PT, PT, PT, PT, 0x8, 0x80 ;  /* 0x000000000080281c */ /* 0x000fe20003f2e170 */
[----:B------:R-:W-:Y:S02]  /*0510*/  @P2 IMAD R26, R0, R21, 0x1 ;  /* 0x00000001001a2424 */ /* 0x000fe400078e0215 */
[----:B------:R-:W-:Y:S02]  /*0520*/  @P2 IMAD.MOV.U32 R18, RZ, RZ, R8 ;  /* 0x000000ffff122224 */ /* 0x000fe400078e0008 */
[----:B------:R-:W-:-:S02]  /*0530*/  @P2 VIADD R28, R8, 0x1 ;  /* 0x00000001081c2836 */ /* 0x000fc40000000000 */
[----:B------:R-:W-:Y:S01]  /*0540*/  @P2 VIADD R24, R31, 0xfffffff3 ;  /* 0xfffffff31f182836 */ /* 0x000fe20000000000 */
[----:B------:R-:W-:Y:S06]  /*0550*/  BRA `(.L_x_3) ;  /* 0x0000000000b47947 */ /* 0x000fec0003800000 */
.L_x_2:
[----:B------:R-:W-:Y:S01]  /*0560*/  ISETP.NE.AND P2, PT, R0, RZ, PT ;  /* 0x000000ff0000720c */ /* 0x000fe20003f45270 */
[----:B------:R-:W-:Y:S01]  /*0570*/  VIADD R18, R3, 0x1 ;  /* 0x0000000103127836 */ /* 0x000fe20000000000 */
[----:B------:R-:W-:Y:S01]  /*0580*/  MOV R21, UR16 ;  /* 0x0000001000157c02 */ /* 0x000fe20008000f00 */
[----:B------:R-:W-:Y:S01]  /*0590*/  VIADD R17, R15, 0x2 ;  /* 0x000000020f117836 */ /* 0x000fe20000000000 */
[----:B------:R-:W-:Y:S01]  /*05a0*/  PLOP3.LUT P0, PT, PT, PT, PT, 0x80, 0x8 ;  /* 0x000000000008781c */ /* 0x000fe20003f0f070 */
[----:B------:R-:W-:Y:S01]  /*05b0*/  IMAD.MOV.U32 R26, RZ, RZ, R15 ;  /* 0x000000ffff1a7224 */ /* 0x000fe200078e000f */
[----:B------:R-:W-:Y:S01]  /*05c0*/  PLOP3.LUT P1, PT, PT, PT, PT, 0x8, 0x80 ;  /* 0x000000000080781c */ /* 0x000fe20003f2e170 */
[----:B------:R-:W-:Y:S01]  /*05d0*/  IMAD R24, R21, -0xd, R16 ;  /* 0xfffffff315187824 */ /* 0x000fe200078e0210 */
[----:B------:R-:W-:-:S05]  /*05e0*/  MOV R28, R7 ;  /* 0x00000007001c7202 */ /* 0x000fca0000000f00 */
[----:B------:R-:W-:Y:S06]  /*05f0*/  @!P2 BRA `(.L_x_3) ;  /* 0x00000000008ca947 */ /* 0x000fec0003800000 */
[----:B------:R-:W-:-:S13]  /*0600*/  ISETP.NE.AND P2, PT, R0, 0xf, PT ;  /* 0x0000000f0000780c */ /* 0x000fda0003f45270 */
[----:B------:R-:W-:Y:S01]  /*0610*/  @!P2 VIADD R17, R12, -UR16 ;  /* 0x800000100c11ac36 */ /* 0x000fe20008000000 */
[----:B------:R-:W-:Y:S01]  /*0620*/  @!P2 MOV R24, R16 ;  /* 0x000000100018a202 */ /* 0x000fe20000000f00 */
[----:B------:R-:W-:Y:S01]  /*0630*/  @!P2 IMAD.MOV.U32 R18, RZ, RZ, R12 ;  /* 0x000000ffff12a224 */ /* 0x000fe200078e000c */
[----:B------:R-:W-:Y:S01]  /*0640*/  @P2 PLOP3.LUT P1, PT, PT, PT, PT, 0x8, 0x80 ;  /* 0x000000000080281c */ /* 0x000fe20003f2e170 */
[----:B------:R-:W-:Y:S01]  /*0650*/  @!P2 IMAD.MOV.U32 R26, RZ, RZ, R11 ;  /* 0x000000ffff1aa224 */ /* 0x000fe200078e000b */
[----:B------:R-:W-:Y:S01]  /*0660*/  @P2 PLOP3.LUT P0, PT, PT, PT, PT, 0x8, 0x80 ;  /* 0x000000000080281c */ /* 0x000fe20003f0e170 */
[----:B------:R-:W-:Y:S01]  /*0670*/  @!P2 IMAD.MOV.U32 R28, RZ, RZ, R10 ;  /* 0x000000ffff1ca224 */ /* 0x000fe200078e000a */
[----:B------:R-:W-:Y:S01]  /*0680*/  @P2 MOV R18, R30 ;  /* 0x0000001e00122202 */ /* 0x000fe20000000f00 */
[----:B------:R-:W-:Y:S02]  /*0690*/  @P2 IMAD.IADD R19, R8, 0x1, R3 ;  /* 0x0000000108132824 */ /* 0x000fe400078e0203 */
[----:B------:R-:W-:-:S02]  /*06a0*/  @P2 VIADD R17, R32, 0x2 ;  /* 0x0000000220112836 */ /* 0x000fc40000000000 */
[----:B------:R-:W-:Y:S02]  /*06b0*/  @P2 IMAD.MOV.U32 R24, RZ, RZ, R32 ;  /* 0x000000ffff182224 */ /* 0x000fe400078e0020 */
[----:B------:R-:W-:Y:S02]  /*06c0*/  @P2 IMAD.MOV.U32 R26, RZ, RZ, R29 ;  /* 0x000000ffff1a2224 */ /* 0x000fe400078e001d */
[----:B------:R-:W-:Y:S01]  /*06d0*/  @P2 IMAD.MOV.U32 R28, RZ, RZ, R14 ;  /* 0x000000ffff1c2224 */ /* 0x000fe200078e000e */
[----:B------:R-:W-:Y:S06]  /*06e0*/  BRA `(.L_x_3) ;  /* 0x0000000000507947 */ /* 0x000fec0003800000 */
.L_x_1:
[----:B------:R-:W-:Y:S01]  /*06f0*/  ISETP.NE.AND P2, PT, R0, RZ, PT ;  /* 0x000000ff0000720c */ /* 0x000fe20003f45270 */
[----:B------:R-:W-:Y:S01]  /*0700*/  UIADD3 UR6, UPT, UPT, UR16, 0xf, URZ ;  /* 0x0000000f10067890 */ /* 0x000fe2000fffe0ff */
[----:B------:R-:W-:Y:S01]  /*0710*/  HFMA2 R26, -RZ, RZ, 0, 8.3446502685546875e-07 ;  /* 0x0000000eff1a7431 */ /* 0x000fe200000001ff */
[----:B------:R-:W-:Y:S01]  /*0720*/  UIMAD UR13, UR16, -0xd, UR11 ;  /* 0xfffffff3100d78a4 */ /* 0x000fe2000f8e020b */
[----:B------:R-:W-:Y:S02]  /*0730*/  PLOP3.LUT P0, PT, PT, PT, PT, 0x8, 0x80 ;  /* 0x000000000080781c */ /* 0x000fe40003f0e170 */
[----:B------:R-:W-:Y:S01]  /*0740*/  PLOP3.LUT P1, PT, PT, PT, PT, 0x80, 0x8 ;  /* 0x000000000008781c */ /* 0x000fe20003f2f070 */
[----:B------:R-:W-:Y:S02]  /*0750*/  IMAD.U32 R28, RZ, RZ, UR6 ;  /* 0x00000006ff1c7e24 */ /* 0x000fe4000f8e00ff */
[----:B------:R-:W-:-:S04]  /*0760*/  IMAD.U32 R24, RZ, RZ, UR13 ;  /* 0x0000000dff187e24 */ /* 0x000fc8000f8e00ff */
[----:B------:R-:W-:Y:S06]  /*0770*/  @!P2 BRA `(.L_x_3) ;  /* 0x00000000002ca947 */ /* 0x000fec0003800000 */
[----:B------:R-:W-:-:S13]  /*0780*/  ISETP.NE.AND P2, PT, R0, 0xf, PT ;  /* 0x0000000f0000780c */ /* 0x000fda0003f45270 */
[----:B------:R-:W-:Y:S01]  /*0790*/  @!P2 MOV R28, UR8 ;  /* 0x00000008001cac02 */ /* 0x000fe20008000f00 */
[----:B------:R-:W-:Y:S01]  /*07a0*/  @!P2 IMAD.U32 R24, RZ, RZ, UR11 ;  /* 0x0000000bff18ae24 */ /* 0x000fe2000f8e00ff */
[----:B------:R-:W-:Y:S01]  /*07b0*/  @P2 PLOP3.LUT P0, PT, PT, PT, PT, 0x80, 0x8 ;  /* 0x000000000008281c */ /* 0x000fe20003f0f070 */
[----:B------:R-:W-:Y:S01]  /*07c0*/  @!P2 IMAD.U32 R26, RZ, RZ, UR10 ;  /* 0x0000000aff1aae24 */ /* 0x000fe2000f8e00ff */
[----:B------:R-:W-:Y:S01]  /*07d0*/  @P2 PLOP3.LUT P1, PT, PT, PT, PT, 0x8, 0x80 ;  /* 0x000000000080281c */ /* 0x000fe20003f2e170 */
[C---:B------:R-:W-:Y:S01]  /*07e0*/  @P2 VIADD R18, R8.reuse, 0xf ;  /* 0x0000000f08122836 */ /* 0x040fe20000000000 */
[----:B------:R-:W-:Y:S01]  /*07f0*/  @P2 IADD3 R28, PT, PT, R8, 0xe, RZ ;  /* 0x0000000e081c2810 */ /* 0x000fe20007ffe0ff */
[----:B------:R-:W-:Y:S02]  /*0800*/  @P2 VIADD R17, R31, 0x1 ;  /* 0x000000011f112836 */ /* 0x000fe40000000000 */
[----:B------:R-:W-:Y:S02]  /*0810*/  @P2 IMAD.MOV.U32 R24, RZ, RZ, R31 ;  /* 0x000000ffff182224 */ /* 0x000fe400078e001f */
[----:B------:R-:W-:-:S07]  /*0820*/  @P2 IMAD.MOV.U32 R26, RZ, RZ, R9 ;  /* 0x000000ffff1a2224 */ /* 0x000fce00078e0009 */
.L_x_3:
[----:B------:R-:W-:Y:S05]  /*0830*/  BSYNC.RECONVERGENT B0 ;  /* 0x0000000000007941 */ /* 0x000fea0003800200 */
.L_x_0:
[----:B------:R-:W0:Y:S01]  /*0840*/  S2R R20, SR_CgaCtaId ;  /* 0x0000000000147919 */ /* 0x000e220000008800 */
[----:B------:R-:W-:Y:S01]  /*0850*/  MOV R21, 0x400 ;  /* 0x0000040000157802 */ /* 0x000fe20000000f00 */
[----:B------:R-:W-:Y:S01]  /*0860*/  BSSY.RECONVERGENT B0, `(.L_x_4) ;  /* 0x0000047000007945 */ /* 0x000fe20003800200 */
[----:B------:R-:W-:Y:S02]  /*0870*/  LDS R22, [R5] ;  /* 0x0000000005167984 */ /* 0x000fe40000000800 */
[----:B0-----:R-:W-:-:S04]  /*0880*/  LEA R23, R20, R21, 0x18 ;  /* 0x0000001514177211 */ /* 0x001fc800078ec0ff */
[----:B------:R-:W-:Y:S01]  /*0890*/  LEA R27, R26, R23, 0x2 ;  /* 0x000000171a1b7211 */ /* 0x000fe200078e10ff */
[--C-:B------:R-:W-:Y:S02]  /*08a0*/  IMAD R25, R28, 0x4, R23.reuse ;  /* 0x000000041c197824 */ /* 0x100fe400078e0217 */
[----:B------:R-:W-:-:S03]  /*08b0*/  IMAD R33, R24, 0x4, R23 ;  /* 0x0000000418217824 */ /* 0x000fc600078e0217 */
[----:B------:R-:W0:Y:S04]  /*08c0*/  LDS R27, [R27] ;  /* 0x000000001b1b7984 */ /* 0x000e280000000800 */
[----:B------:R-:W1:Y:S04]  /*08d0*/  LDS R25, [R25] ;  /* 0x0000000019197984 */ /* 0x000e680000000800 */
[----:B------:R-:W2:Y:S01]  /*08e0*/  LDS R33, [R33] ;  /* 0x0000000021217984 */ /* 0x000ea20000000800 */
[C---:B0-----:R-:W-:Y:S02]  /*08f0*/  ISETP.NE.AND P3, PT, R22.reuse, R27, PT ;  /* 0x0000001b1600720c */ /* 0x041fe40003f65270 */
[----:B-1----:R-:W-:-:S02]  /*0900*/  ISETP.NE.AND P2, PT, R22, R25, PT ;  /* 0x000000191600720c */ /* 0x002fc40003f45270 */
[----:B--2---:R-:W-:-:S09]  /*0910*/  ISETP.NE.AND P4, PT, R22, R33, PT ;  /* 0x000000211600720c */ /* 0x004fd20003f85270 */
[C---:B------:R-:W-:Y:S02]  /*0920*/  @!P3 VIADD R37, R21.reuse, 0x400 ;  /* 0x000004001525b836 */ /* 0x040fe40000000000 */
[----:B------:R-:W-:-:S03]  /*0930*/  @!P2 VIADD R35, R21, 0x400 ;  /* 0x000004001523a836 */ /* 0x000fc60000000000 */
[C---:B------:R-:W-:Y:S01]  /*0940*/  @!P3 LEA R37, R20.reuse, R37, 0x18 ;  /* 0x000000251425b211 */ /* 0x040fe200078ec0ff */
[----:B------:R-:W-:Y:S01]  /*0950*/  @!P4 VIADD R25, R21, 0x400 ;  /* 0x000004001519c836 */ /* 0x000fe20000000000 */
[----:B------:R-:W-:-:S03]  /*0960*/  @!P2 LEA R35, R20, R35, 0x18 ;  /* 0x000000231423a211 */ /* 0x000fc600078ec0ff */
[----:B------:R-:W-:Y:S01]  /*0970*/  @!P3 IMAD R26, R26, 0x4, R37 ;  /* 0x000000041a1ab824 */ /* 0x000fe200078e0225 */
[----:B------:R-:W-:Y:S02]  /*0980*/  @!P2 LEA R28, R28, R35, 0x2 ;  /* 0x000000231c1ca211 */ /* 0x000fe400078e10ff */
[----:B------:R-:W-:-:S03]  /*0990*/  @!P4 LEA R25, R20, R25, 0x18 ;  /* 0x000000191419c211 */ /* 0x000fc600078ec0ff */
[----:B------:R-:W-:Y:S04]  /*09a0*/  @!P3 LDS R26, [R26] ;  /* 0x000000001a1ab984 */ /* 0x000fe80000000800 */
[----:B------:R-:W0:Y:S01]  /*09b0*/  @!P2 LDS R27, [R28] ;  /* 0x000000001c1ba984 */ /* 0x000e220000000800 */
[----:B------:R-:W-:Y:S01]  /*09c0*/  @!P4 IMAD R24, R24, 0x4, R25 ;  /* 0x000000041818c824 */ /* 0x000fe200078e0219 */
[----:B------:R-:W-:-:S05]  /*09d0*/  MOV R25, R4 ;  /* 0x0000000400197202 */ /* 0x000fca0000000f00 */
[----:B------:R-:W1:Y:S01]  /*09e0*/  @!P4 LDS R24, [R24] ;  /* 0x000000001818c984 */ /* 0x000e620000000800 */
[----:B0-----:R-:W-:Y:S01]  /*09f0*/  @!P2 VIMNMX R25, PT, PT, R4, R27, PT ;  /* 0x0000001b0419a248 */ /* 0x001fe20003fe0100 */
[----:B------:R-:W-:-:S03]  /*0a00*/  VIADD R27, R21, 0x400 ;  /* 0x00000400151b7836 */ /* 0x000fc60000000000 */
[----:B------:R-:W-:-:S04]  /*0a10*/  @!P3 VIMNMX R25, PT, PT, R25, R26, PT ;  /* 0x0000001a1919b248 */ /* 0x000fc80003fe0100 */
[----:B-1----:R-:W-:Y:S01]  /*0a20*/  @!P4 VIMNMX R25, PT, PT, R25, R24, PT ;  /* 0x000000181919c248 */ /* 0x002fe20003fe0100 */
[----:B------:R-:W-:Y:S06]  /*0a30*/  @P1 BRA `(.L_x_5) ;  /* 0x0000000000a41947 */ /* 0x000fec0003800000 */
[--C-:B------:R-:W-:Y:S02]  /*0a40*/  IMAD R24, R18, 0x4, R23.reuse ;  /* 0x0000000412187824 */ /* 0x100fe400078e0217 */
[----:B------:R-:W-:-:S03]  /*0a50*/  IMAD R28, R17, 0x4, R23 ;  /* 0x00000004111c7824 */ /* 0x000fc600078e0217 */
[----:B------:R-:W0:Y:S04]  /*0a60*/  LDS R33, [R24] ;  /* 0x0000000018217984 */ /* 0x000e280000000800 */
[----:B------:R-:W1:Y:S01]  /*0a70*/  LDS R35, [R28] ;  /* 0x000000001c237984 */ /* 0x000e620000000800 */
[C---:B0-----:R-:W-:Y:S02]  /*0a80*/  ISETP.NE.AND P1, PT, R22.reuse, R33, PT ;  /* 0x000000211600720c */ /* 0x041fe40003f25270 */
[----:B-1----:R-:W-:-:S11]  /*0a90*/  ISETP.NE.AND P2, PT, R22, R35, PT ;  /* 0x000000231600720c */ /* 0x002fd60003f45270 */
[C---:B------:R-:W-:Y:S02]  /*0aa0*/  @!P1 IADD3 R33, PT, PT, R21.reuse, 0x400, RZ ;  /* 0x0000040015219810 */ /* 0x040fe40007ffe0ff */
[----:B------:R-:W-:Y:S02]  /*0ab0*/  @!P2 VIADD R35, R21, 0x400 ;  /* 0x000004001523a836 */ /* 0x000fe40000000000 */
[----:B------:R-:W-:-:S03]  /*0ac0*/  @!P1 LEA R33, R20, R33, 0x18 ;  /* 0x0000002114219211 */ /* 0x000fc600078ec0ff */
[----:B------:R-:W-:Y:S02]  /*0ad0*/  @!P2 LEA R34, R20, R35, 0x18 ;  /* 0x000000231422a211 */ /* 0x000fe400078ec0ff */
[----:B------:R-:W-:-:S03]  /*0ae0*/  @!P1 IMAD R26, R18, 0x4, R33 ;  /* 0x00000004121a9824 */ /* 0x000fc600078e0221 */
[----:B------:R-:W-:-:S03]  /*0af0*/  @!P2 IMAD R33, R17, 0x4, R34 ;  /* 0x000000041121a824 */ /* 0x000fc600078e0222 */
[----:B------:R-:W0:Y:S04]  /*0b00*/  @!P1 LDS R26, [R26] ;  /* 0x000000001a1a9984 */ /* 0x000e280000000800 */
[----:B------:R-:W1:Y:S01]  /*0b10*/  @!P2 LDS R24, [R33] ;  /* 0x000000002118a984 */ /* 0x000e620000000800 */
[----:B0-----:R-:W-:-:S04]  /*0b20*/  @!P1 VIMNMX R25, PT, PT, R25, R26, PT ;  /* 0x0000001a19199248 */ /* 0x001fc80003fe0100 */
[----:B-1----:R-:W-:Y:S01]  /*0b30*/  @!P2 VIMNMX R25, PT, PT, R25, R24, PT ;  /* 0x000000181919a248 */ /* 0x002fe20003fe0100 */
[----:B------:R-:W-:Y:S06]  /*0b40*/  @P0 BRA `(.L_x_5) ;  /* 0x0000000000600947 */ /* 0x000fec0003800000 */
[----:B------:R-:W-:Y:S01]  /*0b50*/  LEA R5, R6, R23, 0x2 ;  /* 0x0000001706057211 */ /* 0x000fe200078e10ff */
[--C-:B------:R-:W-:Y:S02]  /*0b60*/  IMAD R35, R14, 0x4, R23.reuse ;  /* 0x000000040e237824 */ /* 0x100fe400078e0217 */
[----:B------:R-:W-:Y:S02]  /*0b70*/  IMAD R24, R19, 0x4, R23 ;  /* 0x0000000413187824 */ /* 0x000fe400078e0217 */
[----:B------:R-:W0:Y:S04]  /*0b80*/  LDS R33, [R5+0x4] ;  /* 0x0000040005217984 */ /* 0x000e280000000800 */
[----:B------:R-:W1:Y:S04]  /*0b90*/  LDS R35, [R35+0x8] ;  /* 0x0000080023237984 */ /* 0x000e680000000800 */
[----:B------:R-:W2:Y:S01]  /*0ba0*/  LDS R37, [R24] ;  /* 0x0000000018257984 */ /* 0x000ea20000000800 */
[----:B0-----:R-:W-:-:S02]  /*0bb0*/  ISETP.NE.AND P0, PT, R22, R33, PT ;  /* 0x000000211600720c */ /* 0x001fc40003f05270 */
[C---:B-1----:R-:W-:Y:S02]  /*0bc0*/  ISETP.NE.AND P1, PT, R22.reuse, R35, PT ;  /* 0x000000231600720c */ /* 0x042fe40003f25270 */
[----:B--2---:R-:W-:-:S09]  /*0bd0*/  ISETP.NE.AND P2, PT, R22, R37, PT ;  /* 0x000000251600720c */ /* 0x004fd20003f45270 */
[C---:B------:R-:W-:Y:S02]  /*0be0*/  @!P0 VIADD R33, R21.reuse, 0x400 ;  /* 0x0000040015218836 */ /* 0x040fe40000000000 */
[----:B------:R-:W-:-:S03]  /*0bf0*/  @!P1 IADD3 R37, PT, PT, R21, 0x400, RZ ;  /* 0x0000040015259810 */ /* 0x000fc60007ffe0ff */
[C---:B------:R-:W-:Y:S02]  /*0c00*/  @!P0 LEA R33, R20.reuse, R33, 0x18 ;  /* 0x0000002114218211 */ /* 0x040fe400078ec0ff */
[----:B------:R-:W-:Y:S01]  /*0c10*/  @!P1 LEA R37, R20, R37, 0x18 ;  /* 0x0000002514259211 */ /* 0x000fe200078ec0ff */
[----:B------:R-:W-:Y:S02]  /*0c20*/  @!P2 VIADD R21, R21, 0x400 ;  /* 0x000004001515a836 */ /* 0x000fe40000000000 */
[----:B------:R-:W-:Y:S02]  /*0c30*/  @!P0 IMAD R13, R6, 0x4, R33 ;  /* 0x00000004060d8824 */ /* 0x000fe400078e0221 */
[----:B------:R-:W-:Y:S01]  /*0c40*/  @!P1 IMAD R24, R14, 0x4, R37 ;  /* 0x000000040e189824 */ /* 0x000fe200078e0225 */
[----:B------:R-:W-:Y:S02]  /*0c50*/  @!P2 LEA R26, R20, R21, 0x18 ;  /* 0x00000015141aa211 */ /* 0x000fe400078ec0ff */
[----:B------:R-:W0:Y:S02]  /*0c60*/  @!P0 LDS R22, [R13+0x4] ;  /* 0x000004000d168984 */ /* 0x000e240000000800 */
[----:B------:R-:W-:-:S02]  /*0c70*/  @!P2 LEA R21, R19, R26, 0x2 ;  /* 0x0000001a1315a211 */ /* 0x000fc400078e10ff */
[----:B------:R-:W1:Y:S04]  /*0c80*/  @!P1 LDS R24, [R24+0x8] ;  /* 0x0000080018189984 */ /* 0x000e680000000800 */
[----:B------:R-:W2:Y:S01]  /*0c90*/  @!P2 LDS R26, [R21] ;  /* 0x00000000151aa984 */ /* 0x000ea20000000800 */
[----:B0-----:R-:W-:-:S04]  /*0ca0*/  @!P0 VIMNMX R25, PT, PT, R25, R22, PT ;  /* 0x0000001619198248 */ /* 0x001fc80003fe0100 */
[----:B-1----:R-:W-:-:S04]  /*0cb0*/  @!P1 VIMNMX R25, PT, PT, R25, R24, PT ;  /* 0x0000001819199248 */ /* 0x002fc80003fe0100 */
[----:B--2---:R-:W-:-:S07]  /*0cc0*/  @!P2 VIMNMX R25, PT, PT, R25, R26, PT ;  /* 0x0000001a1919a248 */ /* 0x004fce0003fe0100 */
.L_x_5:
[----:B------:R-:W-:Y:S05]  /*0cd0*/  BSYNC.RECONVERGENT B0 ;  /* 0x0000000000007941 */ /* 0x000fea0003800200 */
.L_x_4:
[----:B------:R-:W-:Y:S01]  /*0ce0*/  BAR.SYNC.DEFER_BLOCKING 0x0 ;  /* 0x0000000000007b1d */ /* 0x000fe20000010000 */
[----:B------:R-:W-:Y:S02]  /*0cf0*/  ISETP.GE.AND P0, PT, R25, R4, PT ;  /* 0x000000041900720c */ /* 0x000fe40003f06270 */
[----:B------:R-:W-:-:S03]  /*0d00*/  LEA R27, R20, R27, 0x18 ;  /* 0x0000001b141b7211 */ /* 0x000fc600078ec0ff */
[----:B------:R-:W-:Y:S02]  /*0d10*/  BSSY.RECONVERGENT B0, `(.L_x_6) ;  /* 0x0000006000007945 */ /* 0x000fe40003800200 */
[----:B------:R-:W-:-:S06]  /*0d20*/  IMAD R22, R4, 0x4, R27 ;  /* 0x0000000404167824 */ /* 0x000fcc00078e021b */
[----:B------:R-:W-:Y:S05]  /*0d30*/  @P0 BRA `(.L_x_7) ;  /* 0x00000000000c0947 */ /* 0x000fea0003800000 */
[----:B------:R-:W-:Y:S01]  /*0d40*/  IMAD.MOV.U32 R20, RZ, RZ, 0x1 ;  /* 0x00000001ff147424 */ /* 0x000fe200078e00ff */
[----:B------:R0:W-:Y:S04]  /*0d50*/  ATOMS.MIN.S32 RZ, [R22], R25 ;  /* 0x0000001916ff738c */ /* 0x0001e80000800200 */
[----:B------:R0:W-:Y:S02]  /*0d60*/  STS [R23+0x800], R20 ;  /* 0x0008001417007388 */ /* 0x0001e40000000800 */
.L_x_7:
[----:B------:R-:W-:Y:S05]  /*0d70*/  BSYNC.RECONVERGENT B0 ;  /* 0x0000000000007941 */ /* 0x000fea0003800200 */
.L_x_6:
[----:B------:R-:W-:Y:S06]  /*0d80*/  BAR.SYNC.DEFER_BLOCKING 0x0 ;  /* 0x0000000000007b1d */ /* 0x000fec0000010000 */
[----:B0-----:R-:W0:Y:S02]  /*0d90*/  LDS R23, [R23+0x800] ;  /* 0x0008000017177984 */ /* 0x001e240000000800 */
[----:B0-----:R-:W-:-:S13]  /*0da0*/  ISETP.NE.AND P0, PT, R23, RZ, PT ;  /* 0x000000ff1700720c */ /* 0x001fda0003f05270 */
[----:B------:R-:W-:Y:S05]  /*0db0*/  @!P0 BRA `(.L_x_8) ;  /* 0x0000000000408947 */ /* 0x000fea0003800000 */
[----:B------:R-:W0:Y:S01]  /*0dc0*/  LDS R21, [R22] ;  /* 0x0000000016157984 */ /* 0x000e220000000800 */
[----:B------:R-:W-:Y:S01]  /*0dd0*/  BSSY.RECONVERGENT B0, `(.L_x_9) ;  /* 0x000000c000007945 */ /* 0x000fe20003800200 */
[----:B0-----:R-:W-:-:S13]  /*0de0*/  ISETP.NE.AND P0, PT, R21, R4, PT ;  /* 0x000000041500720c */ /* 0x001fda0003f05270 */
[----:B------:R-:W-:Y:S05]  /*0df0*/  @!P0 BRA `(.L_x_10) ;  /* 0x0000000000248947 */ /* 0x000fea0003800000 */
[----:B------:R-:W-:Y:S01]  /*0e00*/  BSSY.RECONVERGENT B1, `(.L_x_11) ;  /* 0x0000007000017945 */ /* 0x000fe20003800200 */
.L_x_12:
[----:B------:R-:W-:Y:S01]  /*0e10*/  IMAD R4, R21, 0x4, R27 ;  /* 0x0000000415047824 */ /* 0x000fe200078e021b */
[----:B------:R-:W-:-:S05]  /*0e20*/  MOV R20, R21 ;  /* 0x0000001500147202 */ /* 0x000fca0000000f00 */
[----:B------:R-:W0:Y:S02]  /*0e30*/  LDS R4, [R4] ;  /* 0x0000000004047984 */ /* 0x000e240000000800 */
[----:B0-----:R-:W-:Y:S01]  /*0e40*/  ISETP.NE.AND P0, PT, R4, R21, PT ;  /* 0x000000150400720c */ /* 0x001fe20003f05270 */
[----:B------:R-:W-:-:S12]  /*0e50*/  IMAD.MOV.U32 R21, RZ, RZ, R4 ;  /* 0x000000ffff157224 */ /* 0x000fd800078e0004 */
[----:B------:R-:W-:Y:S05]  /*0e60*/  @P0 BRA `(.L_x_12) ;  /* 0xfffffffc00e80947 */ /* 0x000fea000383ffff */
[----:B------:R-:W-:Y:S05]  /*0e70*/  BSYNC.RECONVERGENT B1 ;  /* 0x0000000000017941 */ /* 0x000fea0003800200 */
.L_x_11:
[----:B------:R-:W-:-:S07]  /*0e80*/  IMAD.MOV.U32 R4, RZ, RZ, R20 ;  /* 0x000000ffff047224 */ /* 0x000fce00078e0014 */
.L_x_10:
[----:B------:R-:W-:Y:S05]  /*0e90*/  BSYNC.RECONVERGENT B0 ;  /* 0x0000000000007941 */ /* 0x000fea0003800200 */
.L_x_9:
[----:B------:R-:W-:Y:S06]  /*0ea0*/  BAR.SYNC.DEFER_BLOCKING 0x0 ;  /* 0x0000000000007b1d */ /* 0x000fec0000010000 */
[----:B------:R-:W-:Y:S05]  /*0eb0*/  BRA `(.L_x_13) ;  /* 0xfffffff400207947 */ /* 0x000fea000383ffff */
.L_x_8:
[----:B------:R-:W0:Y:S01]  /*0ec0*/  LDC.64 R6, c[0x0][0x388] ;  /* 0x0000e200ff067b82 */ /* 0x000e220000000a00 */
[----:B------:R-:W1:Y:S01]  /*0ed0*/  LDCU UR6, c[0x0][0x390] ;  /* 0x00007200ff0677ac */ /* 0x000e620008000800 */
[----:B------:R-:W-:-:S04]  /*0ee0*/  SHF.R.S32.HI R3, RZ, 0x1f, R4 ;  /* 0x0000001fff037819 */ /* 0x000fc80000011404 */
[----:B------:R-:W-:-:S04]  /*0ef0*/  LEA.HI R3, R3, R4, RZ, 0x4 ;  /* 0x0000000403037211 */ /* 0x000fc800078f20ff */
[C---:B------:R-:W-:Y:S02]  /*0f00*/  LOP3.LUT R5, R3.reuse, 0xfffffff0, RZ, 0xc0, !PT ;  /* 0xfffffff003057812 */ /* 0x040fe400078ec0ff */
[----:B------:R-:W-:Y:S02]  /*0f10*/  LEA.HI.SX32 R0, R3, UR4, 0x1c ;  /* 0x0000000403007c11 */ /* 0x000fe4000f8fe2ff */
[----:B------:R-:W-:-:S05]  /*0f20*/  IADD3 R5, PT, PT, R4, UR5, -R5 ;  /* 0x0000000504057c10 */ /* 0x000fca000fffe805 */
[----:B-1----:R-:W-:Y:S02]  /*0f30*/  IMAD R5, R5, UR6, R0 ;  /* 0x0000000605057c24 */ /* 0x002fe4000f8e0200 */
[----:B0-----:R-:W-:-:S05]  /*0f40*/  IMAD.WIDE R2, R2, 0x4, R6 ;  /* 0x0000000402027825 */ /* 0x001fca00078e0206 */
[----:B------:R-:W-:Y:S01]  /*0f50*/  STG.E desc[UR14][R2.64], R5 ;  /* 0x0000000502007986 */ /* 0x000fe2000c10190e */
[----:B------:R-:W-:Y:S05]  /*0f60*/  EXIT ;  /* 0x000000000000794d */ /* 0x000fea0003800000 */
.L_x_14:
[----:B------:R-:W-:-:S00]  /*0f70*/  BRA `(.L_x_14) ;  /* 0xfffffffc00fc7947 */ /* 0x000fc0000383ffff */
[----:B------:R-:W-:-:S00]  /*0f80*/  NOP ;  /* 0x0000000000007918 */ /* 0x000fc00000000000 */
[----:B------:R-:W-:-:S00]  /*0f90*/  NOP ;  /* 0x0000000000007918 */ /* 0x000fc00000000000 */
[----:B------:R-:W-:-:S00]  /*0fa0*/  NOP ;  /* 0x0000000000007918 */ /* 0x000fc00000000000 */
[----:B------:R-:W-:-:S00]  /*0fb0*/  NOP ;  /* 0x0000000000007918 */ /* 0x000fc00000000000 */
[----:B------:R-:W-:-:S00]  /*0fc0*/  NOP ;  /* 0x0000000000007918 */ /* 0x000fc00000000000 */
[----:B------:R-:W-:-:S00]  /*0fd0*/  NOP ;  /* 0x0000000000007918 */ /* 0x000fc00000000000 */
[----:B------:R-:W-:-:S00]  /*0fe0*/  NOP ;  /* 0x0000000000007918 */ /* 0x000fc00000000000 */
[----:B------:R-:W-:-:S00]  /*0ff0*/  NOP ;  /* 0x0000000000007918 */ /* 0x000fc00000000000 */
.L_x_15:


//--------------------- .nv.shared._Z8localCCLPKiPiii --------------------------
	.section	.nv.shared._Z8localCCLPKiPiii,"aw",@nobits
	.sectionflags	@""
	.align	4
.nv.shared._Z8localCCLPKiPiii:
	.zero		3076


//--------------------- .nv.shared.reserved.0     --------------------------
	.section	.nv.shared.reserved.0,"aw",@nobits
	.weak		__nv_reservedSMEM_offset_0_alias
	.size		__nv_reservedSMEM_offset_0_alias, 0, 64
	.other		__nv_reservedSMEM_offset_0_alias,@"STO_CUDA_RESERVED_SHARED STV_DEFAULT"
__nv_reservedSMEM_offset_0_alias:
	.zero		0
	.zero		64


//--------------------- .nv.constant0._Z8localCCLPKiPiii --------------------------
	.section	.nv.constant0._Z8localCCLPKiPiii,"a",@progbits
	.sectionflags	@""
	.align	4
.nv.constant0._Z8localCCLPKiPiii:
	.zero		920


//--------------------- SYMBOLS --------------------------

	.type		.nv.reservedSmem.offset0,@object
	.size		.nv.reservedSmem.offset0,0x4
	.type		.nv.reservedSmem.cap,@object
	.size		.nv.reservedSmem.cap,0x4
